//
// Generated by NVIDIA NVVM Compiler
//
// Compiler Build ID: CL-36424714
// Cuda compilation tools, release 13.0, V13.0.88
// Based on NVVM 20.0.0
//

.version 9.0
.target sm_100
.address_size 64

	// .globl	_Z14selection_sortPii

.visible .entry _Z14selection_sortPii(
	.param .u64 .ptr .align 1 _Z14selection_sortPii_param_0,
	.param .u32 _Z14selection_sortPii_param_1
)
{
	.reg .pred 	%p<46>;
	.reg .b16 	%rs<13>;
	.reg .b32 	%r<189>;
	.reg .b64 	%rd<77>;

	ld.param.u64 	%rd3, [_Z14selection_sortPii_param_0];
	ld.param.u32 	%r39, [_Z14selection_sortPii_param_1];
	cvta.to.global.u64 	%rd1, %rd3;
	mov.u32 	%r40, %ctaid.x;
	mov.u32 	%r41, %ntid.x;
	mul.lo.s32 	%r1, %r40, %r41;
	mov.u32 	%r2, %tid.x;
	add.s32 	%r3, %r1, %r2;
	setp.ge.s32 	%p1, %r3, %r39;
	@%p1 bra 	$L__BB0_21;
	add.s32 	%r4, %r39, -1;
	setp.ge.s32 	%p2, %r3, %r4;
	@%p2 bra 	$L__BB0_21;
	not.b32 	%r43, %r1;
	add.s32 	%r44, %r39, %r43;
	sub.s32 	%r5, %r44, %r2;
	add.s32 	%r6, %r39, -2;
	cvt.u16.u32 	%rs1, %r5;
	mov.b32 	%r174, 0;
	mov.b16 	%rs11, 0;
	mov.u16 	%rs12, %rs11;
	mov.u32 	%r175, %r3;
$L__BB0_3:
	sub.s32 	%r9, %r5, %r174;
	add.s32 	%r10, %r175, 1;
	setp.ge.s32 	%p3, %r10, %r39;
	mov.u32 	%r188, %r175;
	@%p3 bra 	$L__BB0_18;
	add.s32 	%r46, %r3, %r174;
	sub.s32 	%r47, %r6, %r46;
	setp.lt.u32 	%p4, %r47, 15;
	mov.u32 	%r183, %r10;
	mov.u32 	%r188, %r175;
	@%p4 bra 	$L__BB0_8;
	and.b32  	%r48, %r9, -16;
	neg.s32 	%r176, %r48;
	mov.u32 	%r177, %r175;
	mov.u32 	%r188, %r175;
$L__BB0_6:
	.pragma "nounroll";
	add.s32 	%r49, %r177, 1;
	mul.wide.s32 	%rd4, %r49, 4;
	add.s64 	%rd5, %rd1, %rd4;
	ld.global.u32 	%r50, [%rd5];
	mul.wide.s32 	%rd6, %r188, 4;
	add.s64 	%rd7, %rd1, %rd6;
	ld.global.u32 	%r51, [%rd7];
	setp.lt.s32 	%p5, %r50, %r51;
	selp.b32 	%r52, %r49, %r188, %p5;
	ld.global.u32 	%r53, [%rd5+4];
	mul.wide.s32 	%rd8, %r52, 4;
	add.s64 	%rd9, %rd1, %rd8;
	ld.global.u32 	%r54, [%rd9];
	setp.lt.s32 	%p6, %r53, %r54;
	add.s32 	%r55, %r177, 2;
	selp.b32 	%r56, %r55, %r52, %p6;
	ld.global.u32 	%r57, [%rd5+8];
	mul.wide.s32 	%rd10, %r56, 4;
	add.s64 	%rd11, %rd1, %rd10;
	ld.global.u32 	%r58, [%rd11];
	setp.lt.s32 	%p7, %r57, %r58;
	add.s32 	%r59, %r177, 3;
	selp.b32 	%r60, %r59, %r56, %p7;
	ld.global.u32 	%r61, [%rd5+12];
	mul.wide.s32 	%rd12, %r60, 4;
	add.s64 	%rd13, %rd1, %rd12;
	ld.global.u32 	%r62, [%rd13];
	setp.lt.s32 	%p8, %r61, %r62;
	add.s32 	%r63, %r177, 4;
	selp.b32 	%r64, %r63, %r60, %p8;
	ld.global.u32 	%r65, [%rd5+16];
	mul.wide.s32 	%rd14, %r64, 4;
	add.s64 	%rd15, %rd1, %rd14;
	ld.global.u32 	%r66, [%rd15];
	setp.lt.s32 	%p9, %r65, %r66;
	add.s32 	%r67, %r177, 5;
	selp.b32 	%r68, %r67, %r64, %p9;
	ld.global.u32 	%r69, [%rd5+20];
	mul.wide.s32 	%rd16, %r68, 4;
	add.s64 	%rd17, %rd1, %rd16;
	ld.global.u32 	%r70, [%rd17];
	setp.lt.s32 	%p10, %r69, %r70;
	add.s32 	%r71, %r177, 6;
	selp.b32 	%r72, %r71, %r68, %p10;
	ld.global.u32 	%r73, [%rd5+24];
	mul.wide.s32 	%rd18, %r72, 4;
	add.s64 	%rd19, %rd1, %rd18;
	ld.global.u32 	%r74, [%rd19];
	setp.lt.s32 	%p11, %r73, %r74;
	add.s32 	%r75, %r177, 7;
	selp.b32 	%r76, %r75, %r72, %p11;
	ld.global.u32 	%r77, [%rd5+28];
	mul.wide.s32 	%rd20, %r76, 4;
	add.s64 	%rd21, %rd1, %rd20;
	ld.global.u32 	%r78, [%rd21];
	setp.lt.s32 	%p12, %r77, %r78;
	add.s32 	%r79, %r177, 8;
	selp.b32 	%r80, %r79, %r76, %p12;
	ld.global.u32 	%r81, [%rd5+32];
	mul.wide.s32 	%rd22, %r80, 4;
	add.s64 	%rd23, %rd1, %rd22;
	ld.global.u32 	%r82, [%rd23];
	setp.lt.s32 	%p13, %r81, %r82;
	add.s32 	%r83, %r177, 9;
	selp.b32 	%r84, %r83, %r80, %p13;
	ld.global.u32 	%r85, [%rd5+36];
	mul.wide.s32 	%rd24, %r84, 4;
	add.s64 	%rd25, %rd1, %rd24;
	ld.global.u32 	%r86, [%rd25];
	setp.lt.s32 	%p14, %r85, %r86;
	add.s32 	%r87, %r177, 10;
	selp.b32 	%r88, %r87, %r84, %p14;
	ld.global.u32 	%r89, [%rd5+40];
	mul.wide.s32 	%rd26, %r88, 4;
	add.s64 	%rd27, %rd1, %rd26;
	ld.global.u32 	%r90, [%rd27];
	setp.lt.s32 	%p15, %r89, %r90;
	add.s32 	%r91, %r177, 11;
	selp.b32 	%r92, %r91, %r88, %p15;
	ld.global.u32 	%r93, [%rd5+44];
	mul.wide.s32 	%rd28, %r92, 4;
	add.s64 	%rd29, %rd1, %rd28;
	ld.global.u32 	%r94, [%rd29];
	setp.lt.s32 	%p16, %r93, %r94;
	add.s32 	%r95, %r177, 12;
	selp.b32 	%r96, %r95, %r92, %p16;
	ld.global.u32 	%r97, [%rd5+48];
	mul.wide.s32 	%rd30, %r96, 4;
	add.s64 	%rd31, %rd1, %rd30;
	ld.global.u32 	%r98, [%rd31];
	setp.lt.s32 	%p17, %r97, %r98;
	add.s32 	%r99, %r177, 13;
	selp.b32 	%r100, %r99, %r96, %p17;
	ld.global.u32 	%r101, [%rd5+52];
	mul.wide.s32 	%rd32, %r100, 4;
	add.s64 	%rd33, %rd1, %rd32;
	ld.global.u32 	%r102, [%rd33];
	setp.lt.s32 	%p18, %r101, %r102;
	add.s32 	%r103, %r177, 14;
	selp.b32 	%r104, %r103, %r100, %p18;
	ld.global.u32 	%r105, [%rd5+56];
	mul.wide.s32 	%rd34, %r104, 4;
	add.s64 	%rd35, %rd1, %rd34;
	ld.global.u32 	%r106, [%rd35];
	setp.lt.s32 	%p19, %r105, %r106;
	add.s32 	%r107, %r177, 15;
	selp.b32 	%r108, %r107, %r104, %p19;
	ld.global.u32 	%r109, [%rd5+60];
	mul.wide.s32 	%rd36, %r108, 4;
	add.s64 	%rd37, %rd1, %rd36;
	ld.global.u32 	%r110, [%rd37];
	setp.lt.s32 	%p20, %r109, %r110;
	add.s32 	%r177, %r177, 16;
	selp.b32 	%r188, %r177, %r108, %p20;
	add.s32 	%r176, %r176, 16;
	setp.ne.s32 	%p21, %r176, 0;
	@%p21 bra 	$L__BB0_6;
	add.s32 	%r183, %r177, 1;
$L__BB0_8:
	and.b32  	%r111, %r9, 15;
	setp.eq.s32 	%p22, %r111, 0;
	@%p22 bra 	$L__BB0_18;
	sub.s16 	%rs9, %rs1, %rs12;
	cvt.u32.u16 	%r113, %rs9;
	and.b32  	%r22, %r113, 15;
	add.s32 	%r114, %r22, -1;
	setp.lt.u32 	%p23, %r114, 7;
	@%p23 bra 	$L__BB0_11;
	mul.wide.s32 	%rd38, %r183, 4;
	add.s64 	%rd39, %rd1, %rd38;
	ld.global.u32 	%r115, [%rd39];
	mul.wide.s32 	%rd40, %r188, 4;
	add.s64 	%rd41, %rd1, %rd40;
	ld.global.u32 	%r116, [%rd41];
	setp.lt.s32 	%p24, %r115, %r116;
	selp.b32 	%r117, %r183, %r188, %p24;
	add.s32 	%r118, %r183, 1;
	ld.global.u32 	%r119, [%rd39+4];
	mul.wide.s32 	%rd42, %r117, 4;
	add.s64 	%rd43, %rd1, %rd42;
	ld.global.u32 	%r120, [%rd43];
	setp.lt.s32 	%p25, %r119, %r120;
	selp.b32 	%r121, %r118, %r117, %p25;
	add.s32 	%r122, %r183, 2;
	ld.global.u32 	%r123, [%rd39+8];
	mul.wide.s32 	%rd44, %r121, 4;
	add.s64 	%rd45, %rd1, %rd44;
	ld.global.u32 	%r124, [%rd45];
	setp.lt.s32 	%p26, %r123, %r124;
	selp.b32 	%r125, %r122, %r121, %p26;
	add.s32 	%r126, %r183, 3;
	ld.global.u32 	%r127, [%rd39+12];
	mul.wide.s32 	%rd46, %r125, 4;
	add.s64 	%rd47, %rd1, %rd46;
	ld.global.u32 	%r128, [%rd47];
	setp.lt.s32 	%p27, %r127, %r128;
	selp.b32 	%r129, %r126, %r125, %p27;
	add.s32 	%r130, %r183, 4;
	ld.global.u32 	%r131, [%rd39+16];
	mul.wide.s32 	%rd48, %r129, 4;
	add.s64 	%rd49, %rd1, %rd48;
	ld.global.u32 	%r132, [%rd49];
	setp.lt.s32 	%p28, %r131, %r132;
	selp.b32 	%r133, %r130, %r129, %p28;
	add.s32 	%r134, %r183, 5;
	ld.global.u32 	%r135, [%rd39+20];
	mul.wide.s32 	%rd50, %r133, 4;
	add.s64 	%rd51, %rd1, %rd50;
	ld.global.u32 	%r136, [%rd51];
	setp.lt.s32 	%p29, %r135, %r136;
	selp.b32 	%r137, %r134, %r133, %p29;
	add.s32 	%r138, %r183, 6;
	ld.global.u32 	%r139, [%rd39+24];
	mul.wide.s32 	%rd52, %r137, 4;
	add.s64 	%rd53, %rd1, %rd52;
	ld.global.u32 	%r140, [%rd53];
	setp.lt.s32 	%p30, %r139, %r140;
	selp.b32 	%r141, %r138, %r137, %p30;
	add.s32 	%r142, %r183, 7;
	ld.global.u32 	%r143, [%rd39+28];
	mul.wide.s32 	%rd54, %r141, 4;
	add.s64 	%rd55, %rd1, %rd54;
	ld.global.u32 	%r144, [%rd55];
	setp.lt.s32 	%p31, %r143, %r144;
	selp.b32 	%r188, %r142, %r141, %p31;
	add.s32 	%r183, %r183, 8;
$L__BB0_11:
	and.b32  	%r145, %r22, 7;
	setp.eq.s32 	%p32, %r145, 0;
	@%p32 bra 	$L__BB0_18;
	sub.s16 	%rs10, %rs1, %rs11;
	cvt.u32.u16 	%r147, %rs10;
	and.b32  	%r148, %r147, 7;
	and.b32  	%r28, %r147, 3;
	add.s32 	%r149, %r148, -1;
	setp.lt.u32 	%p33, %r149, 3;
	@%p33 bra 	$L__BB0_14;
	mul.wide.s32 	%rd56, %r183, 4;
	add.s64 	%rd57, %rd1, %rd56;
	ld.global.u32 	%r150, [%rd57];
	mul.wide.s32 	%rd58, %r188, 4;
	add.s64 	%rd59, %rd1, %rd58;
	ld.global.u32 	%r151, [%rd59];
	setp.lt.s32 	%p34, %r150, %r151;
	selp.b32 	%r152, %r183, %r188, %p34;
	add.s32 	%r153, %r183, 1;
	ld.global.u32 	%r154, [%rd57+4];
	mul.wide.s32 	%rd60, %r152, 4;
	add.s64 	%rd61, %rd1, %rd60;
	ld.global.u32 	%r155, [%rd61];
	setp.lt.s32 	%p35, %r154, %r155;
	selp.b32 	%r156, %r153, %r152, %p35;
	add.s32 	%r157, %r183, 2;
	ld.global.u32 	%r158, [%rd57+8];
	mul.wide.s32 	%rd62, %r156, 4;
	add.s64 	%rd63, %rd1, %rd62;
	ld.global.u32 	%r159, [%rd63];
	setp.lt.s32 	%p36, %r158, %r159;
	selp.b32 	%r160, %r157, %r156, %p36;
	add.s32 	%r161, %r183, 3;
	ld.global.u32 	%r162, [%rd57+12];
	mul.wide.s32 	%rd64, %r160, 4;
	add.s64 	%rd65, %rd1, %rd64;
	ld.global.u32 	%r163, [%rd65];
	setp.lt.s32 	%p37, %r162, %r163;
	selp.b32 	%r188, %r161, %r160, %p37;
	add.s32 	%r183, %r183, 4;
$L__BB0_14:
	setp.eq.s32 	%p38, %r28, 0;
	@%p38 bra 	$L__BB0_18;
	mul.wide.s32 	%rd66, %r183, 4;
	add.s64 	%rd2, %rd1, %rd66;
	ld.global.u32 	%r164, [%rd2];
	mul.wide.s32 	%rd67, %r188, 4;
	add.s64 	%rd68, %rd1, %rd67;
	ld.global.u32 	%r165, [%rd68];
	setp.lt.s32 	%p39, %r164, %r165;
	selp.b32 	%r188, %r183, %r188, %p39;
	setp.eq.s32 	%p40, %r28, 1;
	@%p40 bra 	$L__BB0_18;
	add.s32 	%r166, %r183, 1;
	ld.global.u32 	%r167, [%rd2+4];
	mul.wide.s32 	%rd69, %r188, 4;
	add.s64 	%rd70, %rd1, %rd69;
	ld.global.u32 	%r168, [%rd70];
	setp.lt.s32 	%p41, %r167, %r168;
	selp.b32 	%r188, %r166, %r188, %p41;
	setp.eq.s32 	%p42, %r28, 2;
	@%p42 bra 	$L__BB0_18;
	add.s32 	%r169, %r183, 2;
	ld.global.u32 	%r170, [%rd2+8];
	mul.wide.s32 	%rd71, %r188, 4;
	add.s64 	%rd72, %rd1, %rd71;
	ld.global.u32 	%r171, [%rd72];
	setp.lt.s32 	%p43, %r170, %r171;
	selp.b32 	%r188, %r169, %r188, %p43;
$L__BB0_18:
	setp.eq.s32 	%p44, %r188, %r175;
	@%p44 bra 	$L__BB0_20;
	mul.wide.s32 	%rd73, %r175, 4;
	add.s64 	%rd74, %rd1, %rd73;
	ld.global.u32 	%r172, [%rd74];
	mul.wide.s32 	%rd75, %r188, 4;
	add.s64 	%rd76, %rd1, %rd75;
	ld.global.u32 	%r173, [%rd76];
	st.global.u32 	[%rd74], %r173;
	st.global.u32 	[%rd76], %r172;
$L__BB0_20:
	setp.lt.s32 	%p45, %r10, %r4;
	add.s32 	%r174, %r174, 1;
	add.s16 	%rs12, %rs12, 1;
	add.s16 	%rs11, %rs11, 1;
	mov.u32 	%r175, %r10;
	@%p45 bra 	$L__BB0_3;
$L__BB0_21:
	ret;

}


// ===== COMPILED SASS (sm_100) =====

	.target	sm_100

	.elftype	@"ET_EXEC"


//--------------------- .note.nv.tkinfo           --------------------------
	.section	.note.nv.tkinfo,"",@"SHT_NOTE"
	.sectionflags	@"SHF_NOTE_NV_TKINFO"
	.tkinfo
        /*0018*/ 	.word	0x00000002
        /*0030*/ 	.string	""
        /*0030*/ 	.string	"ptxas"
        /*0030*/ 	.string	"Cuda compilation tools, release 13.0, V13.0.88"
        /*0030*/ 	.string	"Build cuda_13.0.r13.0/compiler.36424714_0"
        /*0030*/ 	.string	"-arch sm_100 -m 64 "



//--------------------- .note.nv.cuinfo           --------------------------
	.section	.note.nv.cuinfo,"",@"SHT_NOTE"
	.sectionflags	@"SHF_NOTE_NV_CUINFO"
        /*0018*/ 	.short	0x0002
        /*001a*/ 	.short	0x0064
        /*001c*/ 	.short	0x0082
	.zero		2


//--------------------- .nv.info                  --------------------------
	.section	.nv.info,"",@"SHT_CUDA_INFO"
	.align	4


	//----- nvinfo : EIATTR_REGCOUNT
	.align		4
        /*0000*/ 	.byte	0x04, 0x2f
        /*0002*/ 	.short	(.L_1 - .L_0)
	.align		4
.L_0:
        /*0004*/ 	.word	index@(_Z14selection_sortPii)
        /*0008*/ 	.word	0x00000019


	//----- nvinfo : EIATTR_FRAME_SIZE
	.align		4
.L_1:
        /*000c*/ 	.byte	0x04, 0x11
        /*000e*/ 	.short	(.L_3 - .L_2)
	.align		4
.L_2:
        /*0010*/ 	.word	index@(_Z14selection_sortPii)
        /*0014*/ 	.word	0x00000000


	//----- nvinfo : EIATTR_MIN_STACK_SIZE
	.align		4
.L_3:
        /*0018*/ 	.byte	0x04, 0x12
        /*001a*/ 	.short	(.L_5 - .L_4)
	.align		4
.L_4:
        /*001c*/ 	.word	index@(_Z14selection_sortPii)
        /*0020*/ 	.word	0x00000000
.L_5:


//--------------------- .nv.compat                --------------------------
	.section	.nv.compat,"",@"SHT_CUDA_COMPAT_INFO"
	.align	4
        /*0000*/ 	.byte	0x02, 0x09, 0x00, 0x00, 0x02, 0x02, 0x01, 0x00, 0x02, 0x05, 0x05, 0x00, 0x03, 0x07, 0x01, 0x01
        /*0010*/ 	.byte	0x02, 0x03, 0x00, 0x00, 0x02, 0x06, 0x01, 0x00, 0x04, 0x0b, 0x08, 0x00, 0x09, 0x00, 0x00, 0x00
        /*0020*/ 	.byte	0x00, 0x00, 0x00, 0x00


//--------------------- .nv.info._Z14selection_sortPii --------------------------
	.section	.nv.info._Z14selection_sortPii,"",@"SHT_CUDA_INFO"
	.sectionflags	@""
	.align	4


	//----- nvinfo : EIATTR_CUDA_API_VERSION
	.align		4
        /*0000*/ 	.byte	0x04, 0x37
        /*0002*/ 	.short	(.L_7 - .L_6)
.L_6:
        /*0004*/ 	.word	0x00000082


	//----- nvinfo : EIATTR_KPARAM_INFO
	.align		4
.L_7:
        /*0008*/ 	.byte	0x04, 0x17
        /*000a*/ 	.short	(.L_9 - .L_8)
.L_8:
        /*000c*/ 	.word	0x00000000
        /*0010*/ 	.short	0x0001
        /*0012*/ 	.short	0x0008
        /*0014*/ 	.byte	0x00, 0xf0, 0x11, 0x00


	//----- nvinfo : EIATTR_KPARAM_INFO
	.align		4
.L_9:
        /*0018*/ 	.byte	0x04, 0x17
        /*001a*/ 	.short	(.L_11 - .L_10)
.L_10:
        /*001c*/ 	.word	0x00000000
        /*0020*/ 	.short	0x0000
        /*0022*/ 	.short	0x0000
        /*0024*/ 	.byte	0x00, 0xf5, 0x21, 0x00


	//----- nvinfo : EIATTR_SPARSE_MMA_MASK
	.align		4
.L_11:
        /*0028*/ 	.byte	0x03, 0x50
        /*002a*/ 	.short	0x0000


	//----- nvinfo : EIATTR_MAXREG_COUNT
	.align		4
        /*002c*/ 	.byte	0x03, 0x1b
        /*002e*/ 	.short	0x00ff


	//----- nvinfo : EIATTR_MERCURY_ISA_VERSION
	.align		4
        /*0030*/ 	.byte	0x03, 0x5f
        /*0032*/ 	.short	0x0101


	//----- nvinfo : EIATTR_VRC_CTA_INIT_COUNT
	.align		4
        /*0034*/ 	.byte	0x02, 0x4a
	.zero		1
	.zero		1


	//----- nvinfo : EIATTR_EXIT_INSTR_OFFSETS
	.align		4
        /*0038*/ 	.byte	0x04, 0x1c
        /*003a*/ 	.short	(.L_13 - .L_12)


	//   ....[0]....
.L_12:
        /*003c*/ 	.word	0x00000080


	//   ....[1]....
        /*0040*/ 	.word	0x000000b0


	//   ....[2]....
        /*0044*/ 	.word	0x00001000


	//----- nvinfo : EIATTR_CRS_STACK_SIZE
	.align		4
.L_13:
        /*0048*/ 	.byte	0x04, 0x1e
        /*004a*/ 	.short	(.L_15 - .L_14)
.L_14:
        /*004c*/ 	.word	0x00000000


	//----- nvinfo : EIATTR_CBANK_PARAM_SIZE
	.align		4
.L_15:
        /*0050*/ 	.byte	0x03, 0x19
        /*0052*/ 	.short	0x000c


	//----- nvinfo : EIATTR_PARAM_CBANK
	.align		4
        /*0054*/ 	.byte	0x04, 0x0a
        /*0056*/ 	.short	(.L_17 - .L_16)
	.align		4
.L_16:
        /*0058*/ 	.word	index@(.nv.constant0._Z14selection_sortPii)
        /*005c*/ 	.short	0x0380
        /*005e*/ 	.short	0x000c


	//----- nvinfo : EIATTR_SW_WAR
	.align		4
.L_17:
        /*0060*/ 	.byte	0x04, 0x36
        /*0062*/ 	.short	(.L_19 - .L_18)
.L_18:
        /*0064*/ 	.word	0x00000008
.L_19:


//--------------------- .nv.callgraph             --------------------------
	.section	.nv.callgraph,"",@"SHT_CUDA_CALLGRAPH"
	.align	4
	.sectionentsize	8
	.align		4
        /*0000*/ 	.word	0x00000000
	.align		4
        /*0004*/ 	.word	0xffffffff
	.align		4
        /*0008*/ 	.word	0x00000000
	.align		4
        /*000c*/ 	.word	0xfffffffe
	.align		4
        /*0010*/ 	.word	0x00000000
	.align		4
        /*0014*/ 	.word	0xfffffffd
	.align		4
        /*0018*/ 	.word	0x00000000
	.align		4
        /*001c*/ 	.word	0xfffffffc


//--------------------- .text._Z14selection_sortPii --------------------------
	.section	.text._Z14selection_sortPii,"ax",@progbits
	.align	128
        .global         _Z14selection_sortPii
        .type           _Z14selection_sortPii,@function
        .size           _Z14selection_sortPii,(.L_x_12 - _Z14selection_sortPii)
        .other          _Z14selection_sortPii,@"STO_CUDA_ENTRY STV_DEFAULT"
_Z14selection_sortPii:
.text._Z14selection_sortPii:
[----:B------:R-:W-:Y:S01]  /*0000*/  LDC R1, c[0x0][0x37c] ;  /* 0x0000df00ff017b82 */ /* 0x000fe20000000800 */
[----:B------:R-:W0:Y:S07]  /*0010*/  S2R R5, SR_TID.X ;  /* 0x0000000000057919 */ /* 0x000e2e0000002100 */
[----:B------:R-:W1:Y:S01]  /*0020*/  S2UR UR4, SR_CTAID.X ;  /* 0x00000000000479c3 */ /* 0x000e620000002500 */
[----:B------:R-:W1:Y:S01]  /*0030*/  LDCU UR5, c[0x0][0x360] ;  /* 0x00006c00ff0577ac */ /* 0x000e620008000800 */
[----:B------:R-:W2:Y:S01]  /*0040*/  LDCU UR8, c[0x0][0x388] ;  /* 0x00007100ff0877ac */ /* 0x000ea20008000800 */
[----:B-1----:R-:W-:-:S06]  /*0050*/  UIMAD UR4, UR4, UR5, URZ ;  /* 0x00000005040472a4 */ /* 0x002fcc000f8e02ff */
[----:B0-----:R-:W-:-:S05]  /*0060*/  VIADD R0, R5, UR4 ;  /* 0x0000000405007c36 */ /* 0x001fca0008000000 */
[----:B--2---:R-:W-:-:S13]  /*0070*/  ISETP.GE.AND P0, PT, R0, UR8, PT ;  /* 0x0000000800007c0c */ /* 0x004fda000bf06270 */
[----:B------:R-:W-:Y:S05]  /*0080*/  @P0 EXIT ;  /* 0x000000000000094d */ /* 0x000fea0003800000 */
[----:B------:R-:W-:-:S06]  /*0090*/  UIADD3 UR5, UPT, UPT, UR8, -0x1, URZ ;  /* 0xffffffff08057890 */ /* 0x000fcc000fffe0ff */
[----:B------:R-:W-:-:S13]  /*00a0*/  ISETP.GE.AND P0, PT, R0, UR5, PT ;  /* 0x0000000500007c0c */ /* 0x000fda000bf06270 */
[----:B------:R-:W-:Y:S05]  /*00b0*/  @P0 EXIT ;  /* 0x000000000000094d */ /* 0x000fea0003800000 */
[----:B------:R-:W-:Y:S01]  /*00c0*/  LOP3.LUT R2, RZ, UR4, RZ, 0x33, !PT ;  /* 0x00000004ff027c12 */ /* 0x000fe2000f8e33ff */
[----:B------:R-:W-:Y:S01]  /*00d0*/  IMAD.MOV.U32 R3, RZ, RZ, RZ ;  /* 0x000000ffff037224 */ /* 0x000fe200078e00ff */
[----:B------:R-:W-:Y:S01]  /*00e0*/  PRMT R4, RZ, 0x7610, R4 ;  /* 0x00007610ff047816 */ /* 0x000fe20000000004 */
[----:B------:R-:W-:Y:S01]  /*00f0*/  IMAD.MOV.U32 R6, RZ, RZ, R0 ;  /* 0x000000ffff067224 */ /* 0x000fe200078e0000 */
[----:B------:R-:W-:Y:S01]  /*0100*/  IADD3 R2, PT, PT, -R5, UR8, R2 ;  /* 0x0000000805027c10 */ /* 0x000fe2000fffe102 */
[----:B------:R-:W0:Y:S01]  /*0110*/  LDCU.64 UR6, c[0x0][0x358] ;  /* 0x00006b00ff0677ac */ /* 0x000e220008000a00 */
[----:B------:R-:W-:-:S07]  /*0120*/  PRMT R5, RZ, 0x7610, R5 ;  /* 0x00007610ff057816 */ /* 0x000fce0000000005 */
.L_x_10:
[----:B------:R-:W1:Y:S01]  /*0130*/  LDC R9, c[0x0][0x388] ;  /* 0x0000e200ff097b82 */ /* 0x000e620000000800 */
[----:B------:R-:W-:Y:S01]  /*0140*/  IADD3 R7, PT, PT, R6, 0x1, RZ ;  /* 0x0000000106077810 */ /* 0x000fe20007ffe0ff */
[----:B------:R-:W-:Y:S01]  /*0150*/  BSSY.RECONVERGENT B0, `(.L_x_0) ;  /* 0x00000dc000007945 */ /* 0x000fe20003800200 */
[----:B------:R-:W-:Y:S02]  /*0160*/  IMAD.MOV.U32 R15, RZ, RZ, R6 ;  /* 0x000000ffff0f7224 */ /* 0x000fe400078e0006 */
[----:B-1----:R-:W-:-:S13]  /*0170*/  ISETP.GE.AND P0, PT, R7, R9, PT ;  /* 0x000000090700720c */ /* 0x002fda0003f06270 */
[----:B------:R-:W-:Y:S05]  /*0180*/  @P0 BRA `(.L_x_1) ;  /* 0x0000000c00600947 */ /* 0x000fea0003800000 */
[--C-:B------:R-:W-:Y:S01]  /*0190*/  IMAD.IADD R8, R0, 0x1, R3.reuse ;  /* 0x0000000100087824 */ /* 0x100fe200078e0203 */
[----:B------:R-:W-:Y:S01]  /*01a0*/  BSSY.RECONVERGENT B1, `(.L_x_2) ;  /* 0x0000065000017945 */ /* 0x000fe20003800200 */
[----:B------:R-:W-:Y:S02]  /*01b0*/  IMAD.IADD R14, R2, 0x1, -R3 ;  /* 0x00000001020e7824 */ /* 0x000fe400078e0a03 */
[----:B------:R-:W-:Y:S01]  /*01c0*/  IMAD.MOV.U32 R15, RZ, RZ, R6 ;  /* 0x000000ffff0f7224 */ /* 0x000fe200078e0006 */
[----:B------:R-:W-:-:S04]  /*01d0*/  IADD3 R8, PT, PT, -R8, -0x2, R9 ;  /* 0xfffffffe08087810 */ /* 0x000fc80007ffe109 */
[----:B------:R-:W-:Y:S02]  /*01e0*/  ISETP.GE.U32.AND P0, PT, R8, 0xf, PT ;  /* 0x0000000f0800780c */ /* 0x000fe40003f06070 */
[----:B------:R-:W-:-:S11]  /*01f0*/  MOV R8, R7 ;  /* 0x0000000700087202 */ /* 0x000fd60000000f00 */
[----:B------:R-:W-:Y:S05]  /*0200*/  @!P0 BRA `(.L_x_3) ;  /* 0x0000000400788947 */ /* 0x000fea0003800000 */
[----:B------:R-:W-:Y:S01]  /*0210*/  LOP3.LUT R12, R14, 0xfffffff0, RZ, 0xc0, !PT ;  /* 0xfffffff00e0c7812 */ /* 0x000fe200078ec0ff */
[----:B------:R-:W-:Y:S01]  /*0220*/  BSSY.RECONVERGENT B2, `(.L_x_4) ;  /* 0x000005b000027945 */ /* 0x000fe20003800200 */
[--C-:B------:R-:W-:Y:S02]  /*0230*/  IMAD.MOV.U32 R13, RZ, RZ, R6.reuse ;  /* 0x000000ffff0d7224 */ /* 0x100fe400078e0006 */
[----:B------:R-:W-:Y:S01]  /*0240*/  IMAD.MOV.U32 R15, RZ, RZ, R6 ;  /* 0x000000ffff0f7224 */ /* 0x000fe200078e0006 */
[----:B------:R-:W-:-:S07]  /*0250*/  IADD3 R12, PT, PT, -R12, RZ, RZ ;  /* 0x000000ff0c0c7210 */ /* 0x000fce0007ffe1ff */
.L_x_5:
[----:B------:R-:W1:Y:S01]  /*0260*/  LDC.64 R10, c[0x0][0x380] ;  /* 0x0000e000ff0a7b82 */ /* 0x000e620000000a00 */
[----:B------:R-:W-:Y:S02]  /*0270*/  VIADD R18, R13, 0x1 ;  /* 0x000000010d127836 */ /* 0x000fe40000000000 */
[----:B-1----:R-:W-:-:S04]  /*0280*/  IMAD.WIDE R16, R15, 0x4, R10 ;  /* 0x000000040f107825 */ /* 0x002fc800078e020a */
[----:B------:R-:W-:Y:S02]  /*0290*/  IMAD.WIDE R8, R18, 0x4, R10 ;  /* 0x0000000412087825 */ /* 0x000fe400078e020a */
[----:B0-----:R-:W2:Y:S04]  /*02a0*/  LDG.E R16, desc[UR6][R16.64] ;  /* 0x0000000610107981 */ /* 0x001ea8000c1e1900 */
[----:B------:R-:W2:Y:S04]  /*02b0*/  LDG.E R19, desc[UR6][R8.64] ;  /* 0x0000000608137981 */ /* 0x000ea8000c1e1900 */
[----:B------:R-:W3:Y:S04]  /*02c0*/  LDG.E R20, desc[UR6][R8.64+0x4] ;  /* 0x0000040608147981 */ /* 0x000ee8000c1e1900 */
[----:B------:R-:W4:Y:S01]  /*02d0*/  LDG.E R22, desc[UR6][R8.64+0x8] ;  /* 0x0000080608167981 */ /* 0x000f22000c1e1900 */
[----:B--2---:R-:W-:-:S04]  /*02e0*/  ISETP.GE.AND P0, PT, R19, R16, PT ;  /* 0x000000101300720c */ /* 0x004fc80003f06270 */
[----:B------:R-:W-:-:S05]  /*02f0*/  SEL R15, R18, R15, !P0 ;  /* 0x0000000f120f7207 */ /* 0x000fca0004000000 */
[----:B------:R-:W-:-:S06]  /*0300*/  IMAD.WIDE R18, R15, 0x4, R10 ;  /* 0x000000040f127825 */ /* 0x000fcc00078e020a */
[----:B------:R-:W3:Y:S02]  /*0310*/  LDG.E R19, desc[UR6][R18.64] ;  /* 0x0000000612137981 */ /* 0x000ee4000c1e1900 */
[----:B---3--:R-:W-:-:S13]  /*0320*/  ISETP.GE.AND P0, PT, R20, R19, PT ;  /* 0x000000131400720c */ /* 0x008fda0003f06270 */
[----:B------:R-:W-:-:S04]  /*0330*/  @!P0 VIADD R15, R13, 0x2 ;  /* 0x000000020d0f8836 */ /* 0x000fc80000000000 */
[----:B------:R-:W-:-:S06]  /*0340*/  IMAD.WIDE R20, R15, 0x4, R10 ;  /* 0x000000040f147825 */ /* 0x000fcc00078e020a */
[----:B------:R-:W4:Y:S02]  /*0350*/  LDG.E R21, desc[UR6][R20.64] ;  /* 0x0000000614157981 */ /* 0x000f24000c1e1900 */
[----:B----4-:R-:W-:Y:S02]  /*0360*/  ISETP.GE.AND P0, PT, R22, R21, PT ;  /* 0x000000151600720c */ /* 0x010fe40003f06270 */
[----:B------:R-:W2:Y:S11]  /*0370*/  LDG.E R22, desc[UR6][R8.64+0xc] ;  /* 0x00000c0608167981 */ /* 0x000eb6000c1e1900 */
[----:B------:R-:W-:-:S04]  /*0380*/  @!P0 VIADD R15, R13, 0x3 ;  /* 0x000000030d0f8836 */ /* 0x000fc80000000000 */
[----:B------:R-:W-:-:S06]  /*0390*/  IMAD.WIDE R16, R15, 0x4, R10 ;  /* 0x000000040f107825 */ /* 0x000fcc00078e020a */
[----:B------:R-:W2:Y:S02]  /*03a0*/  LDG.E R17, desc[UR6][R16.64] ;  /* 0x0000000610117981 */ /* 0x000ea4000c1e1900 */
[----:B--2---:R-:W-:Y:S02]  /*03b0*/  ISETP.GE.AND P0, PT, R22, R17, PT ;  /* 0x000000111600720c */ /* 0x004fe40003f06270 */
[----:B------:R-:W2:Y:S11]  /*03c0*/  LDG.E R22, desc[UR6][R8.64+0x10] ;  /* 0x0000100608167981 */ /* 0x000eb6000c1e1900 */
[----:B------:R-:W-:-:S05]  /*03d0*/  @!P0 IADD3 R15, PT, PT, R13, 0x4, RZ ;  /* 0x000000040d0f8810 */ /* 0x000fca0007ffe0ff */
[----:B------:R-:W-:-:S06]  /*03e0*/  IMAD.WIDE R18, R15, 0x4, R10 ;  /* 0x000000040f127825 */ /* 0x000fcc00078e020a */
[----:B------:R-:W2:Y:S02]  /*03f0*/  LDG.E R19, desc[UR6][R18.64] ;  /* 0x0000000612137981 */ /* 0x000ea4000c1e1900 */
[----:B--2---:R-:W-:Y:S02]  /*0400*/  ISETP.GE.AND P0, PT, R22, R19, PT ;  /* 0x000000131600720c */ /* 0x004fe40003f06270 */
[----:B------:R-:W2:Y:S11]  /*0410*/  LDG.E R22, desc[UR6][R8.64+0x14] ;  /* 0x0000140608167981 */ /* 0x000eb6000c1e1900 */
[----:B------:R-:W-:-:S04]  /*0420*/  @!P0 VIADD R15, R13, 0x5 ;  /* 0x000000050d0f8836 */ /* 0x000fc80000000000 */
        /* <DEDUP_REMOVED lines=36> */
[----:B------:R-:W2:Y:S04]  /*0670*/  LDG.E R17, desc[UR6][R16.64] ;  /* 0x0000000610117981 */ /* 0x000ea8000c1e1900 */
[----:B------:R-:W3:Y:S01]  /*0680*/  LDG.E R16, desc[UR6][R8.64+0x3c] ;  /* 0x00003c0608107981 */ /* 0x000ee2000c1e1900 */
[----:B--2---:R-:W-:-:S03]  /*0690*/  ISETP.GE.AND P0, PT, R22, R17, PT ;  /* 0x000000111600720c */ /* 0x004fc60003f06270 */
[----:B------:R-:W2:Y:S10]  /*06a0*/  LDG.E R22, desc[UR6][R8.64+0x34] ;  /* 0x0000340608167981 */ /* 0x000eb4000c1e1900 */
        /* <DEDUP_REMOVED lines=8> */
[----:B--2---:R-:W-:-:S13]  /*0730*/  ISETP.GE.AND P0, PT, R22, R21, PT ;  /* 0x000000151600720c */ /* 0x004fda0003f06270 */
[----:B------:R-:W-:-:S05]  /*0740*/  @!P0 IADD3 R15, PT, PT, R13, 0xf, RZ ;  /* 0x0000000f0d0f8810 */ /* 0x000fca0007ffe0ff */
[----:B------:R-:W-:-:S06]  /*0750*/  IMAD.WIDE R10, R15, 0x4, R10 ;  /* 0x000000040f0a7825 */ /* 0x000fcc00078e020a */
[----:B------:R-:W3:Y:S01]  /*0760*/  LDG.E R11, desc[UR6][R10.64] ;  /* 0x000000060a0b7981 */ /* 0x000ee2000c1e1900 */
[----:B------:R-:W-:-:S05]  /*0770*/  VIADD R12, R12, 0x10 ;  /* 0x000000100c0c7836 */ /* 0x000fca0000000000 */
[----:B------:R-:W-:Y:S01]  /*0780*/  ISETP.NE.AND P1, PT, R12, RZ, PT ;  /* 0x000000ff0c00720c */ /* 0x000fe20003f25270 */
[----:B------:R-:W-:Y:S01]  /*0790*/  VIADD R13, R13, 0x10 ;  /* 0x000000100d0d7836 */ /* 0x000fe20000000000 */
[----:B---3--:R-:W-:-:S04]  /*07a0*/  ISETP.GE.AND P0, PT, R16, R11, PT ;  /* 0x0000000b1000720c */ /* 0x008fc80003f06270 */
[----:B------:R-:W-:-:S07]  /*07b0*/  SEL R15, R13, R15, !P0 ;  /* 0x0000000f0d0f7207 */ /* 0x000fce0004000000 */
[----:B------:R-:W-:Y:S05]  /*07c0*/  @P1 BRA `(.L_x_5) ;  /* 0xfffffff800a41947 */ /* 0x000fea000383ffff */
[----:B------:R-:W-:Y:S05]  /*07d0*/  BSYNC.RECONVERGENT B2 ;  /* 0x0000000000027941 */ /* 0x000fea0003800200 */
.L_x_4:
[----:B------:R-:W-:-:S07]  /*07e0*/  IADD3 R8, PT, PT, R13, 0x1, RZ ;  /* 0x000000010d087810 */ /* 0x000fce0007ffe0ff */
.L_x_3:
[----:B0-----:R-:W-:Y:S05]  /*07f0*/  BSYNC.RECONVERGENT B1 ;  /* 0x0000000000017941 */ /* 0x001fea0003800200 */
.L_x_2:
[----:B------:R-:W-:-:S13]  /*0800*/  LOP3.LUT P0, RZ, R14, 0xf, RZ, 0xc0, !PT ;  /* 0x0000000f0eff7812 */ /* 0x000fda000780c0ff */
[----:B------:R-:W-:Y:S05]  /*0810*/  @!P0 BRA `(.L_x_1) ;  /* 0x0000000400bc8947 */ /* 0x000fea0003800000 */
[----:B------:R-:W-:Y:S01]  /*0820*/  IMAD.MOV R9, RZ, RZ, -R5 ;  /* 0x000000ffff097224 */ /* 0x000fe200078e0a05 */
[----:B------:R-:W-:Y:S04]  /*0830*/  BSSY.RECONVERGENT B1, `(.L_x_6) ;  /* 0x0000033000017945 */ /* 0x000fe80003800200 */
[----:B------:R-:W-:-:S05]  /*0840*/  PRMT R9, R9, 0x7710, RZ ;  /* 0x0000771009097816 */ /* 0x000fca00000000ff */
[----:B------:R-:W-:-:S05]  /*0850*/  IMAD.IADD R9, R2, 0x1, R9 ;  /* 0x0000000102097824 */ /* 0x000fca00078e0209 */
[----:B------:R-:W-:-:S04]  /*0860*/  LOP3.LUT R9, R9, 0xf, RZ, 0xc0, !PT ;  /* 0x0000000f09097812 */ /* 0x000fc800078ec0ff */
[C---:B------:R-:W-:Y:S02]  /*0870*/  IADD3 R10, PT, PT, R9.reuse, -0x1, RZ ;  /* 0xffffffff090a7810 */ /* 0x040fe40007ffe0ff */
[----:B------:R-:W-:Y:S02]  /*0880*/  LOP3.LUT P0, RZ, R9, 0x7, RZ, 0xc0, !PT ;  /* 0x0000000709ff7812 */ /* 0x000fe4000780c0ff */
[----:B------:R-:W-:-:S13]  /*0890*/  ISETP.GE.U32.AND P1, PT, R10, 0x7, PT ;  /* 0x000000070a00780c */ /* 0x000fda0003f26070 */
[----:B------:R-:W-:Y:S05]  /*08a0*/  @!P1 BRA `(.L_x_7) ;  /* 0x0000000000ac9947 */ /* 0x000fea0003800000 */
[----:B------:R-:W0:Y:S02]  /*08b0*/  LDC.64 R12, c[0x0][0x380] ;  /* 0x0000e000ff0c7b82 */ /* 0x000e240000000a00 */
[----:B0-----:R-:W-:-:S04]  /*08c0*/  IMAD.WIDE R16, R15, 0x4, R12 ;  /* 0x000000040f107825 */ /* 0x001fc800078e020c */
[C---:B------:R-:W-:Y:S02]  /*08d0*/  IMAD.WIDE R10, R8.reuse, 0x4, R12 ;  /* 0x00000004080a7825 */ /* 0x040fe400078e020c */
[----:B------:R-:W2:Y:S04]  /*08e0*/  LDG.E R16, desc[UR6][R16.64] ;  /* 0x0000000610107981 */ /* 0x000ea8000c1e1900 */
[----:B------:R-:W2:Y:S02]  /*08f0*/  LDG.E R9, desc[UR6][R10.64] ;  /* 0x000000060a097981 */ /* 0x000ea4000c1e1900 */
[----:B--2---:R-:W-:Y:S02]  /*0900*/  ISETP.GE.AND P1, PT, R9, R16, PT ;  /* 0x000000100900720c */ /* 0x004fe40003f26270 */
[----:B------:R-:W2:Y:S02]  /*0910*/  LDG.E R9, desc[UR6][R10.64+0x4] ;  /* 0x000004060a097981 */ /* 0x000ea4000c1e1900 */
[----:B------:R-:W-:-:S05]  /*0920*/  SEL R15, R8, R15, !P1 ;  /* 0x0000000f080f7207 */ /* 0x000fca0004800000 */
        /* <DEDUP_REMOVED lines=32> */
[----:B--2---:R-:W-:-:S13]  /*0b30*/  ISETP.GE.AND P1, PT, R9, R12, PT ;  /* 0x0000000c0900720c */ /* 0x004fda0003f26270 */
[C---:B------:R-:W-:Y:S02]  /*0b40*/  @!P1 VIADD R15, R8.reuse, 0x7 ;  /* 0x00000007080f9836 */ /* 0x040fe40000000000 */
[----:B------:R-:W-:-:S07]  /*0b50*/  VIADD R8, R8, 0x8 ;  /* 0x0000000808087836 */ /* 0x000fce0000000000 */
.L_x_7:
[----:B------:R-:W-:Y:S05]  /*0b60*/  BSYNC.RECONVERGENT B1 ;  /* 0x0000000000017941 */ /* 0x000fea0003800200 */
.L_x_6:
[----:B------:R-:W-:Y:S05]  /*0b70*/  @!P0 BRA `(.L_x_1) ;  /* 0x0000000000e48947 */ /* 0x000fea0003800000 */
[----:B------:R-:W-:Y:S01]  /*0b80*/  IADD3 R9, PT, PT, RZ, -R4, RZ ;  /* 0x80000004ff097210 */ /* 0x000fe20007ffe0ff */
[----:B------:R-:W-:Y:S03]  /*0b90*/  BSSY.RECONVERGENT B1, `(.L_x_8) ;  /* 0x0000022000017945 */ /* 0x000fe60003800200 */
[----:B------:R-:W-:-:S05]  /*0ba0*/  PRMT R9, R9, 0x7710, RZ ;  /* 0x0000771009097816 */ /* 0x000fca00000000ff */
[----:B------:R-:W-:-:S05]  /*0bb0*/  IMAD.IADD R9, R2, 0x1, R9 ;  /* 0x0000000102097824 */ /* 0x000fca00078e0209 */
[----:B------:R-:W-:-:S04]  /*0bc0*/  LOP3.LUT R9, R9, 0xffff, RZ, 0xc0, !PT ;  /* 0x0000ffff09097812 */ /* 0x000fc800078ec0ff */
[C---:B------:R-:W-:Y:S02]  /*0bd0*/  LOP3.LUT R10, R9.reuse, 0x7, RZ, 0xc0, !PT ;  /* 0x00000007090a7812 */ /* 0x040fe400078ec0ff */
[----:B------:R-:W-:-:S03]  /*0be0*/  LOP3.LUT R9, R9, 0x3, RZ, 0xc0, !PT ;  /* 0x0000000309097812 */ /* 0x000fc600078ec0ff */
[----:B------:R-:W-:Y:S01]  /*0bf0*/  VIADD R10, R10, 0xffffffff ;  /* 0xffffffff0a0a7836 */ /* 0x000fe20000000000 */
[----:B------:R-:W-:-:S04]  /*0c00*/  ISETP.NE.AND P0, PT, R9, RZ, PT ;  /* 0x000000ff0900720c */ /* 0x000fc80003f05270 */
[----:B------:R-:W-:-:S13]  /*0c10*/  ISETP.GE.U32.AND P1, PT, R10, 0x3, PT ;  /* 0x000000030a00780c */ /* 0x000fda0003f26070 */
[----:B------:R-:W-:Y:S05]  /*0c20*/  @!P1 BRA `(.L_x_9) ;  /* 0x0000000000609947 */ /* 0x000fea0003800000 */
[----:B------:R-:W0:Y:S02]  /*0c30*/  LDC.64 R12, c[0x0][0x380] ;  /* 0x0000e000ff0c7b82 */ /* 0x000e240000000a00 */
[----:B0-----:R-:W-:-:S04]  /*0c40*/  IMAD.WIDE R16, R15, 0x4, R12 ;  /* 0x000000040f107825 */ /* 0x001fc800078e020c */
[----:B------:R-:W-:Y:S02]  /*0c50*/  IMAD.WIDE R10, R8, 0x4, R12 ;  /* 0x00000004080a7825 */ /* 0x000fe400078e020c */
[----:B------:R-:W2:Y:S04]  /*0c60*/  LDG.E R17, desc[UR6][R16.64] ;  /* 0x0000000610117981 */ /* 0x000ea8000c1e1900 */
[----:B------:R-:W2:Y:S04]  /*0c70*/  LDG.E R14, desc[UR6][R10.64] ;  /* 0x000000060a0e7981 */ /* 0x000ea8000c1e1900 */
[----:B------:R-:W3:Y:S04]  /*0c80*/  LDG.E R18, desc[UR6][R10.64+0x4] ;  /* 0x000004060a127981 */ /* 0x000ee8000c1e1900 */
[----:B------:R-:W4:Y:S04]  /*0c90*/  LDG.E R20, desc[UR6][R10.64+0x8] ;  /* 0x000008060a147981 */ /* 0x000f28000c1e1900 */
[----:B------:R-:W5:Y:S01]  /*0ca0*/  LDG.E R16, desc[UR6][R10.64+0xc] ;  /* 0x00000c060a107981 */ /* 0x000f62000c1e1900 */
[----:B--2---:R-:W-:-:S04]  /*0cb0*/  ISETP.GE.AND P1, PT, R14, R17, PT ;  /* 0x000000110e00720c */ /* 0x004fc80003f26270 */
[----:B------:R-:W-:-:S05]  /*0cc0*/  SEL R21, R8, R15, !P1 ;  /* 0x0000000f08157207 */ /* 0x000fca0004800000 */
[----:B------:R-:W-:-:S06]  /*0cd0*/  IMAD.WIDE R14, R21, 0x4, R12 ;  /* 0x00000004150e7825 */ /* 0x000fcc00078e020c */
[----:B------:R-:W3:Y:S02]  /*0ce0*/  LDG.E R15, desc[UR6][R14.64] ;  /* 0x000000060e0f7981 */ /* 0x000ee4000c1e1900 */
[----:B---3--:R-:W-:-:S13]  /*0cf0*/  ISETP.GE.AND P1, PT, R18, R15, PT ;  /* 0x0000000f1200720c */ /* 0x008fda0003f26270 */
[----:B------:R-:W-:-:S05]  /*0d00*/  @!P1 IADD3 R21, PT, PT, R8, 0x1, RZ ;  /* 0x0000000108159810 */ /* 0x000fca0007ffe0ff */
[----:B------:R-:W-:-:S06]  /*0d10*/  IMAD.WIDE R18, R21, 0x4, R12 ;  /* 0x0000000415127825 */ /* 0x000fcc00078e020c */
[----:B------:R-:W4:Y:S02]  /*0d20*/  LDG.E R19, desc[UR6][R18.64] ;  /* 0x0000000612137981 */ /* 0x000f24000c1e1900 */
[----:B----4-:R-:W-:-:S13]  /*0d30*/  ISETP.GE.AND P1, PT, R20, R19, PT ;  /* 0x000000131400720c */ /* 0x010fda0003f26270 */
[----:B------:R-:W-:-:S04]  /*0d40*/  @!P1 VIADD R21, R8, 0x2 ;  /* 0x0000000208159836 */ /* 0x000fc80000000000 */
[----:B------:R-:W-:-:S06]  /*0d50*/  IMAD.WIDE R12, R21, 0x4, R12 ;  /* 0x00000004150c7825 */ /* 0x000fcc00078e020c */
[----:B------:R-:W5:Y:S02]  /*0d60*/  LDG.E R13, desc[UR6][R12.64] ;  /* 0x000000060c0d7981 */ /* 0x000f64000c1e1900 */
[----:B-----5:R-:W-:-:S13]  /*0d70*/  ISETP.GE.AND P1, PT, R16, R13, PT ;  /* 0x0000000d1000720c */ /* 0x020fda0003f26270 */
[C---:B------:R-:W-:Y:S01]  /*0d80*/  @!P1 VIADD R21, R8.reuse, 0x3 ;  /* 0x0000000308159836 */ /* 0x040fe20000000000 */
[----:B------:R-:W-:-:S03]  /*0d90*/  IADD3 R8, PT, PT, R8, 0x4, RZ ;  /* 0x0000000408087810 */ /* 0x000fc60007ffe0ff */
[----:B------:R-:W-:-:S07]  /*0da0*/  IMAD.MOV.U32 R15, RZ, RZ, R21 ;  /* 0x000000ffff0f7224 */ /* 0x000fce00078e0015 */
.L_x_9:
[----:B------:R-:W-:Y:S05]  /*0db0*/  BSYNC.RECONVERGENT B1 ;  /* 0x0000000000017941 */ /* 0x000fea0003800200 */
.L_x_8:
[----:B------:R-:W-:Y:S05]  /*0dc0*/  @!P0 BRA `(.L_x_1) ;  /* 0x0000000000508947 */ /* 0x000fea0003800000 */
[----:B------:R-:W0:Y:S02]  /*0dd0*/  LDC.64 R12, c[0x0][0x380] ;  /* 0x0000e000ff0c7b82 */ /* 0x000e240000000a00 */
[----:B0-----:R-:W-:-:S04]  /*0de0*/  IMAD.WIDE R16, R15, 0x4, R12 ;  /* 0x000000040f107825 */ /* 0x001fc800078e020c */
[----:B------:R-:W-:Y:S02]  /*0df0*/  IMAD.WIDE R10, R8, 0x4, R12 ;  /* 0x00000004080a7825 */ /* 0x000fe400078e020c */
[----:B------:R-:W2:Y:S04]  /*0e00*/  LDG.E R17, desc[UR6][R16.64] ;  /* 0x0000000610117981 */ /* 0x000ea8000c1e1900 */
[----:B------:R-:W2:Y:S01]  /*0e10*/  LDG.E R14, desc[UR6][R10.64] ;  /* 0x000000060a0e7981 */ /* 0x000ea2000c1e1900 */
[----:B------:R-:W-:Y:S02]  /*0e20*/  ISETP.NE.AND P1, PT, R9, 0x1, PT ;  /* 0x000000010900780c */ /* 0x000fe40003f25270 */
[----:B--2---:R-:W-:-:S04]  /*0e30*/  ISETP.GE.AND P0, PT, R14, R17, PT ;  /* 0x000000110e00720c */ /* 0x004fc80003f06270 */
[----:B------:R-:W-:-:S07]  /*0e40*/  SEL R15, R8, R15, !P0 ;  /* 0x0000000f080f7207 */ /* 0x000fce0004000000 */
[----:B------:R-:W-:Y:S05]  /*0e50*/  @!P1 BRA `(.L_x_1) ;  /* 0x00000000002c9947 */ /* 0x000fea0003800000 */
[----:B------:R-:W-:Y:S01]  /*0e60*/  IMAD.WIDE R16, R15, 0x4, R12 ;  /* 0x000000040f107825 */ /* 0x000fe200078e020c */
[----:B------:R-:W2:Y:S05]  /*0e70*/  LDG.E R14, desc[UR6][R10.64+0x4] ;  /* 0x000004060a0e7981 */ /* 0x000eaa000c1e1900 */
[----:B------:R-:W2:Y:S01]  /*0e80*/  LDG.E R17, desc[UR6][R16.64] ;  /* 0x0000000610117981 */ /* 0x000ea2000c1e1900 */
[----:B------:R-:W-:-:S13]  /*0e90*/  ISETP.NE.AND P0, PT, R9, 0x2, PT ;  /* 0x000000020900780c */ /* 0x000fda0003f05270 */
[----:B------:R-:W3:Y:S01]  /*0ea0*/  @P0 LDG.E R9, desc[UR6][R10.64+0x8] ;  /* 0x000008060a090981 */ /* 0x000ee2000c1e1900 */
[----:B--2---:R-:W-:-:S13]  /*0eb0*/  ISETP.GE.AND P1, PT, R14, R17, PT ;  /* 0x000000110e00720c */ /* 0x004fda0003f26270 */
[----:B------:R-:W-:-:S04]  /*0ec0*/  @!P1 VIADD R15, R8, 0x1 ;  /* 0x00000001080f9836 */ /* 0x000fc80000000000 */
[----:B------:R-:W-:-:S06]  /*0ed0*/  @P0 IMAD.WIDE R12, R15, 0x4, R12 ;  /* 0x000000040f0c0825 */ /* 0x000fcc00078e020c */
[----:B------:R-:W3:Y:S02]  /*0ee0*/  @P0 LDG.E R12, desc[UR6][R12.64] ;  /* 0x000000060c0c0981 */ /* 0x000ee4000c1e1900 */
[----:B---3--:R-:W-:-:S13]  /*0ef0*/  ISETP.GE.OR P1, PT, R9, R12, !P0 ;  /* 0x0000000c0900720c */ /* 0x008fda0004726670 */
[----:B------:R-:W-:-:S07]  /*0f00*/  @!P1 IADD3 R15, PT, PT, R8, 0x2, RZ ;  /* 0x00000002080f9810 */ /* 0x000fce0007ffe0ff */
.L_x_1:
[----:B0-----:R-:W-:Y:S05]  /*0f10*/  BSYNC.RECONVERGENT B0 ;  /* 0x0000000000007941 */ /* 0x001fea0003800200 */
.L_x_0:
[----:B------:R-:W-:-:S13]  /*0f20*/  ISETP.NE.AND P0, PT, R15, R6, PT ;  /* 0x000000060f00720c */ /* 0x000fda0003f05270 */
[----:B------:R-:W0:Y:S02]  /*0f30*/  @P0 LDC.64 R8, c[0x0][0x380] ;  /* 0x0000e000ff080b82 */ /* 0x000e240000000a00 */
[----:B0-----:R-:W-:-:S04]  /*0f40*/  @P0 IMAD.WIDE R10, R15, 0x4, R8 ;  /* 0x000000040f0a0825 */ /* 0x001fc800078e0208 */
[----:B------:R-:W-:Y:S01]  /*0f50*/  @P0 IMAD.WIDE R8, R6, 0x4, R8 ;  /* 0x0000000406080825 */ /* 0x000fe200078e0208 */
[----:B------:R-:W2:Y:S04]  /*0f60*/  @P0 LDG.E R15, desc[UR6][R10.64] ;  /* 0x000000060a0f0981 */ /* 0x000ea8000c1e1900 */
[----:B------:R-:W3:Y:S01]  /*0f70*/  @P0 LDG.E R13, desc[UR6][R8.64] ;  /* 0x00000006080d0981 */ /* 0x000ee2000c1e1900 */
[----:B------:R-:W-:Y:S01]  /*0f80*/  VIADD R5, R5, 0x1 ;  /* 0x0000000105057836 */ /* 0x000fe20000000000 */
[----:B------:R-:W-:Y:S01]  /*0f90*/  IADD3 R3, PT, PT, R3, 0x1, RZ ;  /* 0x0000000103037810 */ /* 0x000fe20007ffe0ff */
[----:B------:R-:W-:Y:S02]  /*0fa0*/  VIADD R4, R4, 0x1 ;  /* 0x0000000104047836 */ /* 0x000fe40000000000 */
[----:B------:R-:W-:Y:S01]  /*0fb0*/  IMAD.MOV.U32 R6, RZ, RZ, R7 ;  /* 0x000000ffff067224 */ /* 0x000fe200078e0007 */
[----:B--2---:R1:W-:Y:S04]  /*0fc0*/  @P0 STG.E desc[UR6][R8.64], R15 ;  /* 0x0000000f08000986 */ /* 0x0043e8000c101906 */
[----:B---3--:R1:W-:Y:S01]  /*0fd0*/  @P0 STG.E desc[UR6][R10.64], R13 ;  /* 0x0000000d0a000986 */ /* 0x0083e2000c101906 */
[----:B------:R-:W-:-:S13]  /*0fe0*/  ISETP.GE.AND P0, PT, R7, UR5, PT ;  /* 0x0000000507007c0c */ /* 0x000fda000bf06270 */
[----:B-1----:R-:W-:Y:S05]  /*0ff0*/  @!P0 BRA `(.L_x_10) ;  /* 0xfffffff0004c8947 */ /* 0x002fea000383ffff */
[----:B------:R-:W-:Y:S05]  /*1000*/  EXIT ;  /* 0x000000000000794d */ /* 0x000fea0003800000 */
.L_x_11:
[----:B------:R-:W-:-:S00]  /*1010*/  BRA `(.L_x_11) ;  /* 0xfffffffc00fc7947 */ /* 0x000fc0000383ffff */
[----:B------:R-:W-:-:S00]  /*1020*/  NOP ;  /* 0x0000000000007918 */ /* 0x000fc00000000000 */
        /* <DEDUP_REMOVED lines=13> */
.L_x_12:


//--------------------- .nv.shared.reserved.0     --------------------------
	.section	.nv.shared.reserved.0,"aw",@nobits
	.weak		__nv_reservedSMEM_offset_0_alias
	.size		__nv_reservedSMEM_offset_0_alias, 0, 64
	.other		__nv_reservedSMEM_offset_0_alias,@"STO_CUDA_RESERVED_SHARED STV_DEFAULT"
__nv_reservedSMEM_offset_0_alias:
	.zero		0
	.zero		64


//--------------------- .nv.constant0._Z14selection_sortPii --------------------------
	.section	.nv.constant0._Z14selection_sortPii,"a",@progbits
	.sectionflags	@""
	.align	4
.nv.constant0._Z14selection_sortPii:
	.zero		908


//--------------------- SYMBOLS --------------------------

	.type		.nv.reservedSmem.offset0,@object
	.size		.nv.reservedSmem.offset0,0x4
